//
// Generated by NVIDIA NVVM Compiler
//
// Compiler Build ID: CL-36424714
// Cuda compilation tools, release 13.0, V13.0.88
// Based on NVVM 20.0.0
//

.version 9.0
.target sm_100
.address_size 64

	// .globl	_Z14vectorAdditionPKdS0_Pdm

.visible .entry _Z14vectorAdditionPKdS0_Pdm(
	.param .u64 .ptr .align 1 _Z14vectorAdditionPKdS0_Pdm_param_0,
	.param .u64 .ptr .align 1 _Z14vectorAdditionPKdS0_Pdm_param_1,
	.param .u64 .ptr .align 1 _Z14vectorAdditionPKdS0_Pdm_param_2,
	.param .u64 _Z14vectorAdditionPKdS0_Pdm_param_3
)
{
	.reg .pred 	%p<2>;
	.reg .b32 	%r<5>;
	.reg .b64 	%rd<13>;
	.reg .b64 	%fd<4>;

	ld.param.u64 	%rd2, [_Z14vectorAdditionPKdS0_Pdm_param_0];
	ld.param.u64 	%rd3, [_Z14vectorAdditionPKdS0_Pdm_param_1];
	ld.param.u64 	%rd4, [_Z14vectorAdditionPKdS0_Pdm_param_2];
	ld.param.u64 	%rd5, [_Z14vectorAdditionPKdS0_Pdm_param_3];
	mov.u32 	%r1, %ntid.x;
	mov.u32 	%r2, %ctaid.x;
	mov.u32 	%r3, %tid.x;
	mad.lo.s32 	%r4, %r1, %r2, %r3;
	cvt.u64.u32 	%rd1, %r4;
	setp.le.u64 	%p1, %rd5, %rd1;
	@%p1 bra 	$L__BB0_2;
	cvta.to.global.u64 	%rd6, %rd2;
	cvta.to.global.u64 	%rd7, %rd3;
	cvta.to.global.u64 	%rd8, %rd4;
	shl.b64 	%rd9, %rd1, 3;
	add.s64 	%rd10, %rd6, %rd9;
	ld.global.nc.f64 	%fd1, [%rd10];
	add.s64 	%rd11, %rd7, %rd9;
	ld.global.nc.f64 	%fd2, [%rd11];
	add.f64 	%fd3, %fd1, %fd2;
	add.s64 	%rd12, %rd8, %rd9;
	st.global.f64 	[%rd12], %fd3;
$L__BB0_2:
	ret;

}


// ===== COMPILED SASS (sm_100) =====

	.target	sm_100

	.elftype	@"ET_EXEC"


//--------------------- .note.nv.tkinfo           --------------------------
	.section	.note.nv.tkinfo,"",@"SHT_NOTE"
	.sectionflags	@"SHF_NOTE_NV_TKINFO"
	.tkinfo
        /*0018*/ 	.word	0x00000002
        /*0030*/ 	.string	""
        /*0030*/ 	.string	"ptxas"
        /*0030*/ 	.string	"Cuda compilation tools, release 13.0, V13.0.88"
        /*0030*/ 	.string	"Build cuda_13.0.r13.0/compiler.36424714_0"
        /*0030*/ 	.string	"-arch sm_100 -m 64 "



//--------------------- .note.nv.cuinfo           --------------------------
	.section	.note.nv.cuinfo,"",@"SHT_NOTE"
	.sectionflags	@"SHF_NOTE_NV_CUINFO"
        /*0018*/ 	.short	0x0002
        /*001a*/ 	.short	0x0064
        /*001c*/ 	.short	0x0082
	.zero		2


//--------------------- .nv.info                  --------------------------
	.section	.nv.info,"",@"SHT_CUDA_INFO"
	.align	4


	//----- nvinfo : EIATTR_REGCOUNT
	.align		4
        /*0000*/ 	.byte	0x04, 0x2f
        /*0002*/ 	.short	(.L_1 - .L_0)
	.align		4
.L_0:
        /*0004*/ 	.word	index@(_Z14vectorAdditionPKdS0_Pdm)
        /*0008*/ 	.word	0x0000000c


	//----- nvinfo : EIATTR_FRAME_SIZE
	.align		4
.L_1:
        /*000c*/ 	.byte	0x04, 0x11
        /*000e*/ 	.short	(.L_3 - .L_2)
	.align		4
.L_2:
        /*0010*/ 	.word	index@(_Z14vectorAdditionPKdS0_Pdm)
        /*0014*/ 	.word	0x00000000


	//----- nvinfo : EIATTR_MIN_STACK_SIZE
	.align		4
.L_3:
        /*0018*/ 	.byte	0x04, 0x12
        /*001a*/ 	.short	(.L_5 - .L_4)
	.align		4
.L_4:
        /*001c*/ 	.word	index@(_Z14vectorAdditionPKdS0_Pdm)
        /*0020*/ 	.word	0x00000000
.L_5:


//--------------------- .nv.compat                --------------------------
	.section	.nv.compat,"",@"SHT_CUDA_COMPAT_INFO"
	.align	4
        /*0000*/ 	.byte	0x02, 0x09, 0x00, 0x00, 0x02, 0x02, 0x01, 0x00, 0x02, 0x05, 0x05, 0x00, 0x03, 0x07, 0x01, 0x01
        /*0010*/ 	.byte	0x02, 0x03, 0x00, 0x00, 0x02, 0x06, 0x01, 0x00, 0x04, 0x0b, 0x08, 0x00, 0x01, 0x00, 0x00, 0x00
        /*0020*/ 	.byte	0x00, 0x00, 0x00, 0x00


//--------------------- .nv.info._Z14vectorAdditionPKdS0_Pdm --------------------------
	.section	.nv.info._Z14vectorAdditionPKdS0_Pdm,"",@"SHT_CUDA_INFO"
	.sectionflags	@""
	.align	4


	//----- nvinfo : EIATTR_CUDA_API_VERSION
	.align		4
        /*0000*/ 	.byte	0x04, 0x37
        /*0002*/ 	.short	(.L_7 - .L_6)
.L_6:
        /*0004*/ 	.word	0x00000082


	//----- nvinfo : EIATTR_KPARAM_INFO
	.align		4
.L_7:
        /*0008*/ 	.byte	0x04, 0x17
        /*000a*/ 	.short	(.L_9 - .L_8)
.L_8:
        /*000c*/ 	.word	0x00000000
        /*0010*/ 	.short	0x0003
        /*0012*/ 	.short	0x0018
        /*0014*/ 	.byte	0x00, 0xf0, 0x21, 0x00


	//----- nvinfo : EIATTR_KPARAM_INFO
	.align		4
.L_9:
        /*0018*/ 	.byte	0x04, 0x17
        /*001a*/ 	.short	(.L_11 - .L_10)
.L_10:
        /*001c*/ 	.word	0x00000000
        /*0020*/ 	.short	0x0002
        /*0022*/ 	.short	0x0010
        /*0024*/ 	.byte	0x00, 0xf5, 0x21, 0x00


	//----- nvinfo : EIATTR_KPARAM_INFO
	.align		4
.L_11:
        /*0028*/ 	.byte	0x04, 0x17
        /*002a*/ 	.short	(.L_13 - .L_12)
.L_12:
        /*002c*/ 	.word	0x00000000
        /*0030*/ 	.short	0x0001
        /*0032*/ 	.short	0x0008
        /*0034*/ 	.byte	0x00, 0xf5, 0x21, 0x00


	//----- nvinfo : EIATTR_KPARAM_INFO
	.align		4
.L_13:
        /*0038*/ 	.byte	0x04, 0x17
        /*003a*/ 	.short	(.L_15 - .L_14)
.L_14:
        /*003c*/ 	.word	0x00000000
        /*0040*/ 	.short	0x0000
        /*0042*/ 	.short	0x0000
        /*0044*/ 	.byte	0x00, 0xf5, 0x21, 0x00


	//----- nvinfo : EIATTR_SPARSE_MMA_MASK
	.align		4
.L_15:
        /*0048*/ 	.byte	0x03, 0x50
        /*004a*/ 	.short	0x0000


	//----- nvinfo : EIATTR_MAXREG_COUNT
	.align		4
        /*004c*/ 	.byte	0x03, 0x1b
        /*004e*/ 	.short	0x00ff


	//----- nvinfo : EIATTR_MERCURY_ISA_VERSION
	.align		4
        /*0050*/ 	.byte	0x03, 0x5f
        /*0052*/ 	.short	0x0101


	//----- nvinfo : EIATTR_VRC_CTA_INIT_COUNT
	.align		4
        /*0054*/ 	.byte	0x02, 0x4a
	.zero		1
	.zero		1


	//----- nvinfo : EIATTR_EXIT_INSTR_OFFSETS
	.align		4
        /*0058*/ 	.byte	0x04, 0x1c
        /*005a*/ 	.short	(.L_17 - .L_16)


	//   ....[0]....
.L_16:
        /*005c*/ 	.word	0x00000080


	//   ....[1]....
        /*0060*/ 	.word	0x00000180


	//----- nvinfo : EIATTR_CBANK_PARAM_SIZE
	.align		4
.L_17:
        /*0064*/ 	.byte	0x03, 0x19
        /*0066*/ 	.short	0x0020


	//----- nvinfo : EIATTR_PARAM_CBANK
	.align		4
        /*0068*/ 	.byte	0x04, 0x0a
        /*006a*/ 	.short	(.L_19 - .L_18)
	.align		4
.L_18:
        /*006c*/ 	.word	index@(.nv.constant0._Z14vectorAdditionPKdS0_Pdm)
        /*0070*/ 	.short	0x0380
        /*0072*/ 	.short	0x0020


	//----- nvinfo : EIATTR_SW_WAR
	.align		4
.L_19:
        /*0074*/ 	.byte	0x04, 0x36
        /*0076*/ 	.short	(.L_21 - .L_20)
.L_20:
        /*0078*/ 	.word	0x00000008
.L_21:


//--------------------- .nv.callgraph             --------------------------
	.section	.nv.callgraph,"",@"SHT_CUDA_CALLGRAPH"
	.align	4
	.sectionentsize	8
	.align		4
        /*0000*/ 	.word	0x00000000
	.align		4
        /*0004*/ 	.word	0xffffffff
	.align		4
        /*0008*/ 	.word	0x00000000
	.align		4
        /*000c*/ 	.word	0xfffffffe
	.align		4
        /*0010*/ 	.word	0x00000000
	.align		4
        /*0014*/ 	.word	0xfffffffd
	.align		4
        /*0018*/ 	.word	0x00000000
	.align		4
        /*001c*/ 	.word	0xfffffffc


//--------------------- .text._Z14vectorAdditionPKdS0_Pdm --------------------------
	.section	.text._Z14vectorAdditionPKdS0_Pdm,"ax",@progbits
	.align	128
        .global         _Z14vectorAdditionPKdS0_Pdm
        .type           _Z14vectorAdditionPKdS0_Pdm,@function
        .size           _Z14vectorAdditionPKdS0_Pdm,(.L_x_1 - _Z14vectorAdditionPKdS0_Pdm)
        .other          _Z14vectorAdditionPKdS0_Pdm,@"STO_CUDA_ENTRY STV_DEFAULT"
_Z14vectorAdditionPKdS0_Pdm:
.text._Z14vectorAdditionPKdS0_Pdm:
[----:B------:R-:W-:Y:S01]  /*0000*/  LDC R1, c[0x0][0x37c] ;  /* 0x0000df00ff017b82 */ /* 0x000fe20000000800 */
[----:B------:R-:W0:Y:S01]  /*0010*/  S2R R0, SR_CTAID.X ;  /* 0x0000000000007919 */ /* 0x000e220000002500 */
[----:B------:R-:W0:Y:S01]  /*0020*/  LDCU UR4, c[0x0][0x360] ;  /* 0x00006c00ff0477ac */ /* 0x000e220008000800 */
[----:B------:R-:W0:Y:S01]  /*0030*/  S2R R3, SR_TID.X ;  /* 0x0000000000037919 */ /* 0x000e220000002100 */
[----:B------:R-:W1:Y:S01]  /*0040*/  LDCU.64 UR6, c[0x0][0x398] ;  /* 0x00007300ff0677ac */ /* 0x000e620008000a00 */
[----:B0-----:R-:W-:-:S05]  /*0050*/  IMAD R0, R0, UR4, R3 ;  /* 0x0000000400007c24 */ /* 0x001fca000f8e0203 */
[----:B-1----:R-:W-:-:S04]  /*0060*/  ISETP.GE.U32.AND P0, PT, R0, UR6, PT ;  /* 0x0000000600007c0c */ /* 0x002fc8000bf06070 */
[----:B------:R-:W-:-:S13]  /*0070*/  ISETP.GE.U32.AND.EX P0, PT, RZ, UR7, PT, P0 ;  /* 0x00000007ff007c0c */ /* 0x000fda000bf06100 */
[----:B------:R-:W-:Y:S05]  /*0080*/  @P0 EXIT ;  /* 0x000000000000094d */ /* 0x000fea0003800000 */
[----:B------:R-:W0:Y:S01]  /*0090*/  LDCU.128 UR8, c[0x0][0x380] ;  /* 0x00007000ff0877ac */ /* 0x000e220008000c00 */
[----:B------:R-:W-:Y:S01]  /*00a0*/  IMAD.SHL.U32 R8, R0, 0x8, RZ ;  /* 0x0000000800087824 */ /* 0x000fe200078e00ff */
[----:B------:R-:W-:Y:S01]  /*00b0*/  SHF.R.U32.HI R0, RZ, 0x1d, R0 ;  /* 0x0000001dff007819 */ /* 0x000fe20000011600 */
[----:B------:R-:W1:Y:S01]  /*00c0*/  LDCU.64 UR4, c[0x0][0x358] ;  /* 0x00006b00ff0477ac */ /* 0x000e620008000a00 */
[----:B------:R-:W2:Y:S02]  /*00d0*/  LDCU.64 UR6, c[0x0][0x390] ;  /* 0x00007200ff0677ac */ /* 0x000ea40008000a00 */
[C---:B0-----:R-:W-:Y:S02]  /*00e0*/  IADD3 R4, P1, PT, R8.reuse, UR10, RZ ;  /* 0x0000000a08047c10 */ /* 0x041fe4000ff3e0ff */
[----:B------:R-:W-:Y:S02]  /*00f0*/  IADD3 R6, P0, PT, R8, UR8, RZ ;  /* 0x0000000808067c10 */ /* 0x000fe4000ff1e0ff */
[----:B------:R-:W-:-:S02]  /*0100*/  IADD3.X R5, PT, PT, R0, UR11, RZ, P1, !PT ;  /* 0x0000000b00057c10 */ /* 0x000fc40008ffe4ff */
[----:B------:R-:W-:-:S04]  /*0110*/  IADD3.X R7, PT, PT, R0, UR9, RZ, P0, !PT ;  /* 0x0000000900077c10 */ /* 0x000fc800087fe4ff */
[----:B-1----:R-:W3:Y:S04]  /*0120*/  LDG.E.64.CONSTANT R4, desc[UR4][R4.64] ;  /* 0x0000000404047981 */ /* 0x002ee8000c1e9b00 */
[----:B------:R-:W3:Y:S01]  /*0130*/  LDG.E.64.CONSTANT R2, desc[UR4][R6.64] ;  /* 0x0000000406027981 */ /* 0x000ee2000c1e9b00 */
[----:B--2---:R-:W-:-:S04]  /*0140*/  IADD3 R8, P0, PT, R8, UR6, RZ ;  /* 0x0000000608087c10 */ /* 0x004fc8000ff1e0ff */
[----:B------:R-:W-:Y:S01]  /*0150*/  IADD3.X R9, PT, PT, R0, UR7, RZ, P0, !PT ;  /* 0x0000000700097c10 */ /* 0x000fe200087fe4ff */
[----:B---3--:R-:W-:-:S07]  /*0160*/  DADD R2, R2, R4 ;  /* 0x0000000002027229 */ /* 0x008fce0000000004 */
[----:B------:R-:W-:Y:S01]  /*0170*/  STG.E.64 desc[UR4][R8.64], R2 ;  /* 0x0000000208007986 */ /* 0x000fe2000c101b04 */
[----:B------:R-:W-:Y:S05]  /*0180*/  EXIT ;  /* 0x000000000000794d */ /* 0x000fea0003800000 */
.L_x_0:
[----:B------:R-:W-:-:S00]  /*0190*/  BRA `(.L_x_0) ;  /* 0xfffffffc00fc7947 */ /* 0x000fc0000383ffff */
[----:B------:R-:W-:-:S00]  /*01a0*/  NOP ;  /* 0x0000000000007918 */ /* 0x000fc00000000000 */
        /* <DEDUP_REMOVED lines=13> */
.L_x_1:


//--------------------- .nv.shared.reserved.0     --------------------------
	.section	.nv.shared.reserved.0,"aw",@nobits
	.weak		__nv_reservedSMEM_offset_0_alias
	.size		__nv_reservedSMEM_offset_0_alias, 0, 64
	.other		__nv_reservedSMEM_offset_0_alias,@"STO_CUDA_RESERVED_SHARED STV_DEFAULT"
__nv_reservedSMEM_offset_0_alias:
	.zero		0
	.zero		64


//--------------------- .nv.constant0._Z14vectorAdditionPKdS0_Pdm --------------------------
	.section	.nv.constant0._Z14vectorAdditionPKdS0_Pdm,"a",@progbits
	.sectionflags	@""
	.align	4
.nv.constant0._Z14vectorAdditionPKdS0_Pdm:
	.zero		928


//--------------------- SYMBOLS --------------------------

	.type		.nv.reservedSmem.offset0,@object
	.size		.nv.reservedSmem.offset0,0x4
